//
// Generated by NVIDIA NVVM Compiler
//
// Compiler Build ID: CL-36424714
// Cuda compilation tools, release 13.0, V13.0.88
// Based on NVVM 20.0.0
//

.version 9.0
.target sm_100
.address_size 64

	// .globl	_Z4scaniPiS_

.visible .entry _Z4scaniPiS_(
	.param .u32 _Z4scaniPiS__param_0,
	.param .u64 .ptr .align 1 _Z4scaniPiS__param_1,
	.param .u64 .ptr .align 1 _Z4scaniPiS__param_2
)
{
	.reg .pred 	%p<6>;
	.reg .b32 	%r<37>;
	.reg .b64 	%rd<16>;

	ld.param.u64 	%rd9, [_Z4scaniPiS__param_1];
	ld.param.u64 	%rd10, [_Z4scaniPiS__param_2];
	cvta.to.global.u64 	%rd1, %rd9;
	cvta.to.global.u64 	%rd11, %rd10;
	mov.u32 	%r17, %ctaid.x;
	mov.u32 	%r18, %ntid.x;
	mov.u32 	%r19, %tid.x;
	mad.lo.s32 	%r1, %r17, %r18, %r19;
	mul.wide.s32 	%rd12, %r1, 4;
	add.s64 	%rd2, %rd11, %rd12;
	mov.b32 	%r20, 0;
	st.global.u32 	[%rd2], %r20;
	setp.lt.s32 	%p1, %r1, 0;
	@%p1 bra 	$L__BB0_7;
	add.s32 	%r2, %r1, 1;
	and.b32  	%r3, %r2, 3;
	setp.lt.u32 	%p2, %r1, 3;
	mov.b32 	%r33, 0;
	mov.u32 	%r34, %r33;
	@%p2 bra 	$L__BB0_4;
	and.b32  	%r34, %r2, -4;
	neg.s32 	%r31, %r34;
	add.s64 	%rd14, %rd1, 8;
	mov.b32 	%r33, 0;
$L__BB0_3:
	ld.global.u32 	%r23, [%rd14+-8];
	add.s32 	%r24, %r33, %r23;
	st.global.u32 	[%rd2], %r24;
	ld.global.u32 	%r25, [%rd14+-4];
	add.s32 	%r26, %r24, %r25;
	st.global.u32 	[%rd2], %r26;
	ld.global.u32 	%r27, [%rd14];
	add.s32 	%r28, %r26, %r27;
	st.global.u32 	[%rd2], %r28;
	ld.global.u32 	%r29, [%rd14+4];
	add.s32 	%r33, %r28, %r29;
	st.global.u32 	[%rd2], %r33;
	add.s32 	%r31, %r31, 4;
	add.s64 	%rd14, %rd14, 16;
	setp.ne.s32 	%p3, %r31, 0;
	@%p3 bra 	$L__BB0_3;
$L__BB0_4:
	setp.eq.s32 	%p4, %r3, 0;
	@%p4 bra 	$L__BB0_7;
	mul.wide.u32 	%rd13, %r34, 4;
	add.s64 	%rd15, %rd1, %rd13;
	neg.s32 	%r35, %r3;
$L__BB0_6:
	.pragma "nounroll";
	ld.global.u32 	%r30, [%rd15];
	add.s32 	%r33, %r33, %r30;
	st.global.u32 	[%rd2], %r33;
	add.s64 	%rd15, %rd15, 4;
	add.s32 	%r35, %r35, 1;
	setp.ne.s32 	%p5, %r35, 0;
	@%p5 bra 	$L__BB0_6;
$L__BB0_7:
	ret;

}


// ===== COMPILED SASS (sm_100) =====

	.target	sm_100

	.elftype	@"ET_EXEC"


//--------------------- .note.nv.tkinfo           --------------------------
	.section	.note.nv.tkinfo,"",@"SHT_NOTE"
	.sectionflags	@"SHF_NOTE_NV_TKINFO"
	.tkinfo
        /*0018*/ 	.word	0x00000002
        /*0030*/ 	.string	""
        /*0030*/ 	.string	"ptxas"
        /*0030*/ 	.string	"Cuda compilation tools, release 13.0, V13.0.88"
        /*0030*/ 	.string	"Build cuda_13.0.r13.0/compiler.36424714_0"
        /*0030*/ 	.string	"-arch sm_100 -m 64 "



//--------------------- .note.nv.cuinfo           --------------------------
	.section	.note.nv.cuinfo,"",@"SHT_NOTE"
	.sectionflags	@"SHF_NOTE_NV_CUINFO"
        /*0018*/ 	.short	0x0002
        /*001a*/ 	.short	0x0064
        /*001c*/ 	.short	0x0082
	.zero		2


//--------------------- .nv.info                  --------------------------
	.section	.nv.info,"",@"SHT_CUDA_INFO"
	.align	4


	//----- nvinfo : EIATTR_REGCOUNT
	.align		4
        /*0000*/ 	.byte	0x04, 0x2f
        /*0002*/ 	.short	(.L_1 - .L_0)
	.align		4
.L_0:
        /*0004*/ 	.word	index@(_Z4scaniPiS_)
        /*0008*/ 	.word	0x00000012


	//----- nvinfo : EIATTR_FRAME_SIZE
	.align		4
.L_1:
        /*000c*/ 	.byte	0x04, 0x11
        /*000e*/ 	.short	(.L_3 - .L_2)
	.align		4
.L_2:
        /*0010*/ 	.word	index@(_Z4scaniPiS_)
        /*0014*/ 	.word	0x00000000


	//----- nvinfo : EIATTR_MIN_STACK_SIZE
	.align		4
.L_3:
        /*0018*/ 	.byte	0x04, 0x12
        /*001a*/ 	.short	(.L_5 - .L_4)
	.align		4
.L_4:
        /*001c*/ 	.word	index@(_Z4scaniPiS_)
        /*0020*/ 	.word	0x00000000
.L_5:


//--------------------- .nv.compat                --------------------------
	.section	.nv.compat,"",@"SHT_CUDA_COMPAT_INFO"
	.align	4
        /*0000*/ 	.byte	0x02, 0x09, 0x00, 0x00, 0x02, 0x02, 0x01, 0x00, 0x02, 0x05, 0x05, 0x00, 0x03, 0x07, 0x01, 0x01
        /*0010*/ 	.byte	0x02, 0x03, 0x00, 0x00, 0x02, 0x06, 0x01, 0x00, 0x04, 0x0b, 0x08, 0x00, 0x09, 0x00, 0x00, 0x00
        /*0020*/ 	.byte	0x00, 0x00, 0x00, 0x00


//--------------------- .nv.info._Z4scaniPiS_     --------------------------
	.section	.nv.info._Z4scaniPiS_,"",@"SHT_CUDA_INFO"
	.sectionflags	@""
	.align	4


	//----- nvinfo : EIATTR_CUDA_API_VERSION
	.align		4
        /*0000*/ 	.byte	0x04, 0x37
        /*0002*/ 	.short	(.L_7 - .L_6)
.L_6:
        /*0004*/ 	.word	0x00000082


	//----- nvinfo : EIATTR_KPARAM_INFO
	.align		4
.L_7:
        /*0008*/ 	.byte	0x04, 0x17
        /*000a*/ 	.short	(.L_9 - .L_8)
.L_8:
        /*000c*/ 	.word	0x00000000
        /*0010*/ 	.short	0x0002
        /*0012*/ 	.short	0x0010
        /*0014*/ 	.byte	0x00, 0xf5, 0x21, 0x00


	//----- nvinfo : EIATTR_KPARAM_INFO
	.align		4
.L_9:
        /*0018*/ 	.byte	0x04, 0x17
        /*001a*/ 	.short	(.L_11 - .L_10)
.L_10:
        /*001c*/ 	.word	0x00000000
        /*0020*/ 	.short	0x0001
        /*0022*/ 	.short	0x0008
        /*0024*/ 	.byte	0x00, 0xf5, 0x21, 0x00


	//----- nvinfo : EIATTR_KPARAM_INFO
	.align		4
.L_11:
        /*0028*/ 	.byte	0x04, 0x17
        /*002a*/ 	.short	(.L_13 - .L_12)
.L_12:
        /*002c*/ 	.word	0x00000000
        /*0030*/ 	.short	0x0000
        /*0032*/ 	.short	0x0000
        /*0034*/ 	.byte	0x00, 0xf0, 0x11, 0x00


	//----- nvinfo : EIATTR_SPARSE_MMA_MASK
	.align		4
.L_13:
        /*0038*/ 	.byte	0x03, 0x50
        /*003a*/ 	.short	0x0000


	//----- nvinfo : EIATTR_MAXREG_COUNT
	.align		4
        /*003c*/ 	.byte	0x03, 0x1b
        /*003e*/ 	.short	0x00ff


	//----- nvinfo : EIATTR_MERCURY_ISA_VERSION
	.align		4
        /*0040*/ 	.byte	0x03, 0x5f
        /*0042*/ 	.short	0x0101


	//----- nvinfo : EIATTR_VRC_CTA_INIT_COUNT
	.align		4
        /*0044*/ 	.byte	0x02, 0x4a
	.zero		1
	.zero		1


	//----- nvinfo : EIATTR_EXIT_INSTR_OFFSETS
	.align		4
        /*0048*/ 	.byte	0x04, 0x1c
        /*004a*/ 	.short	(.L_15 - .L_14)


	//   ....[0]....
.L_14:
        /*004c*/ 	.word	0x000000a0


	//   ....[1]....
        /*0050*/ 	.word	0x000002f0


	//   ....[2]....
        /*0054*/ 	.word	0x000003b0


	//----- nvinfo : EIATTR_CRS_STACK_SIZE
	.align		4
.L_15:
        /*0058*/ 	.byte	0x04, 0x1e
        /*005a*/ 	.short	(.L_17 - .L_16)
.L_16:
        /*005c*/ 	.word	0x00000000


	//----- nvinfo : EIATTR_CBANK_PARAM_SIZE
	.align		4
.L_17:
        /*0060*/ 	.byte	0x03, 0x19
        /*0062*/ 	.short	0x0018


	//----- nvinfo : EIATTR_PARAM_CBANK
	.align		4
        /*0064*/ 	.byte	0x04, 0x0a
        /*0066*/ 	.short	(.L_19 - .L_18)
	.align		4
.L_18:
        /*0068*/ 	.word	index@(.nv.constant0._Z4scaniPiS_)
        /*006c*/ 	.short	0x0380
        /*006e*/ 	.short	0x0018


	//----- nvinfo : EIATTR_SW_WAR
	.align		4
.L_19:
        /*0070*/ 	.byte	0x04, 0x36
        /*0072*/ 	.short	(.L_21 - .L_20)
.L_20:
        /*0074*/ 	.word	0x00000008
.L_21:


//--------------------- .nv.callgraph             --------------------------
	.section	.nv.callgraph,"",@"SHT_CUDA_CALLGRAPH"
	.align	4
	.sectionentsize	8
	.align		4
        /*0000*/ 	.word	0x00000000
	.align		4
        /*0004*/ 	.word	0xffffffff
	.align		4
        /*0008*/ 	.word	0x00000000
	.align		4
        /*000c*/ 	.word	0xfffffffe
	.align		4
        /*0010*/ 	.word	0x00000000
	.align		4
        /*0014*/ 	.word	0xfffffffd
	.align		4
        /*0018*/ 	.word	0x00000000
	.align		4
        /*001c*/ 	.word	0xfffffffc


//--------------------- .text._Z4scaniPiS_        --------------------------
	.section	.text._Z4scaniPiS_,"ax",@progbits
	.align	128
        .global         _Z4scaniPiS_
        .type           _Z4scaniPiS_,@function
        .size           _Z4scaniPiS_,(.L_x_5 - _Z4scaniPiS_)
        .other          _Z4scaniPiS_,@"STO_CUDA_ENTRY STV_DEFAULT"
_Z4scaniPiS_:
.text._Z4scaniPiS_:
[----:B------:R-:W-:Y:S01]  /*0000*/  LDC R1, c[0x0][0x37c] ;  /* 0x0000df00ff017b82 */ /* 0x000fe20000000800 */
[----:B------:R-:W0:Y:S07]  /*0010*/  S2R R0, SR_TID.X ;  /* 0x0000000000007919 */ /* 0x000e2e0000002100 */
[----:B------:R-:W0:Y:S01]  /*0020*/  S2UR UR4, SR_CTAID.X ;  /* 0x00000000000479c3 */ /* 0x000e220000002500 */
[----:B------:R-:W1:Y:S07]  /*0030*/  LDCU.64 UR6, c[0x0][0x358] ;  /* 0x00006b00ff0677ac */ /* 0x000e6e0008000a00 */
[----:B------:R-:W0:Y:S08]  /*0040*/  LDC R5, c[0x0][0x360] ;  /* 0x0000d800ff057b82 */ /* 0x000e300000000800 */
[----:B------:R-:W2:Y:S01]  /*0050*/  LDC.64 R2, c[0x0][0x390] ;  /* 0x0000e400ff027b82 */ /* 0x000ea20000000a00 */
[----:B0-----:R-:W-:-:S05]  /*0060*/  IMAD R5, R5, UR4, R0 ;  /* 0x0000000405057c24 */ /* 0x001fca000f8e0200 */
[C---:B------:R-:W-:Y:S01]  /*0070*/  ISETP.GE.AND P0, PT, R5.reuse, RZ, PT ;  /* 0x000000ff0500720c */ /* 0x040fe20003f06270 */
[----:B--2---:R-:W-:-:S05]  /*0080*/  IMAD.WIDE R2, R5, 0x4, R2 ;  /* 0x0000000405027825 */ /* 0x004fca00078e0202 */
[----:B-1----:R0:W-:Y:S07]  /*0090*/  STG.E desc[UR6][R2.64], RZ ;  /* 0x000000ff02007986 */ /* 0x0021ee000c101906 */
[----:B------:R-:W-:Y:S05]  /*00a0*/  @!P0 EXIT ;  /* 0x000000000000894d */ /* 0x000fea0003800000 */
[C---:B------:R-:W-:Y:S01]  /*00b0*/  ISETP.GE.U32.AND P1, PT, R5.reuse, 0x3, PT ;  /* 0x000000030500780c */ /* 0x040fe20003f26070 */
[----:B------:R-:W-:Y:S01]  /*00c0*/  VIADD R0, R5, 0x1 ;  /* 0x0000000105007836 */ /* 0x000fe20000000000 */
[----:B------:R-:W-:Y:S01]  /*00d0*/  BSSY.RECONVERGENT B0, `(.L_x_0) ;  /* 0x0000021000007945 */ /* 0x000fe20003800200 */
[----:B------:R-:W-:Y:S02]  /*00e0*/  HFMA2 R9, -RZ, RZ, 0, 0 ;  /* 0x00000000ff097431 */ /* 0x000fe400000001ff */
[----:B------:R-:W-:Y:S01]  /*00f0*/  IMAD.MOV.U32 R7, RZ, RZ, RZ ;  /* 0x000000ffff077224 */ /* 0x000fe200078e00ff */
[----:B------:R-:W-:-:S04]  /*0100*/  LOP3.LUT R6, R0, 0x3, RZ, 0xc0, !PT ;  /* 0x0000000300067812 */ /* 0x000fc800078ec0ff */
[----:B------:R-:W-:-:S03]  /*0110*/  ISETP.NE.AND P0, PT, R6, RZ, PT ;  /* 0x000000ff0600720c */ /* 0x000fc60003f05270 */
[----:B------:R-:W-:Y:S10]  /*0120*/  @!P1 BRA `(.L_x_1) ;  /* 0x00000000006c9947 */ /* 0x000ff40003800000 */
[----:B------:R-:W1:Y:S01]  /*0130*/  LDCU.64 UR4, c[0x0][0x388] ;  /* 0x00007100ff0477ac */ /* 0x000e620008000a00 */
[----:B------:R-:W-:Y:S01]  /*0140*/  LOP3.LUT R9, R0, 0xfffffffc, RZ, 0xc0, !PT ;  /* 0xfffffffc00097812 */ /* 0x000fe200078ec0ff */
[----:B------:R-:W-:-:S04]  /*0150*/  IMAD.MOV.U32 R7, RZ, RZ, RZ ;  /* 0x000000ffff077224 */ /* 0x000fc800078e00ff */
[----:B------:R-:W-:Y:S01]  /*0160*/  IMAD.MOV R0, RZ, RZ, -R9 ;  /* 0x000000ffff007224 */ /* 0x000fe200078e0a09 */
[----:B-1----:R-:W-:-:S04]  /*0170*/  UIADD3 UR4, UP0, UPT, UR4, 0x8, URZ ;  /* 0x0000000804047890 */ /* 0x002fc8000ff1e0ff */
[----:B------:R-:W-:Y:S02]  /*0180*/  UIADD3.X UR5, UPT, UPT, URZ, UR5, URZ, UP0, !UPT ;  /* 0x00000005ff057290 */ /* 0x000fe400087fe4ff */
[----:B------:R-:W-:-:S04]  /*0190*/  MOV R8, UR4 ;  /* 0x0000000400087c02 */ /* 0x000fc80008000f00 */
[----:B------:R-:W-:-:S07]  /*01a0*/  IMAD.U32 R11, RZ, RZ, UR5 ;  /* 0x00000005ff0b7e24 */ /* 0x000fce000f8e00ff */
.L_x_2:
[----:B------:R-:W-:Y:S01]  /*01b0*/  IMAD.MOV.U32 R4, RZ, RZ, R8 ;  /* 0x000000ffff047224 */ /* 0x000fe200078e0008 */
[----:B------:R-:W-:-:S05]  /*01c0*/  MOV R5, R11 ;  /* 0x0000000b00057202 */ /* 0x000fca0000000f00 */
[----:B--2---:R-:W2:Y:S02]  /*01d0*/  LDG.E R8, desc[UR6][R4.64+-0x8] ;  /* 0xfffff80604087981 */ /* 0x004ea4000c1e1900 */
[----:B--2---:R-:W-:-:S05]  /*01e0*/  IMAD.IADD R11, R8, 0x1, R7 ;  /* 0x00000001080b7824 */ /* 0x004fca00078e0207 */
[----:B------:R1:W-:Y:S04]  /*01f0*/  STG.E desc[UR6][R2.64], R11 ;  /* 0x0000000b02007986 */ /* 0x0003e8000c101906 */
[----:B------:R-:W2:Y:S02]  /*0200*/  LDG.E R8, desc[UR6][R4.64+-0x4] ;  /* 0xfffffc0604087981 */ /* 0x000ea4000c1e1900 */
[----:B--2---:R-:W-:-:S05]  /*0210*/  IADD3 R13, PT, PT, R11, R8, RZ ;  /* 0x000000080b0d7210 */ /* 0x004fca0007ffe0ff */
[----:B------:R2:W-:Y:S04]  /*0220*/  STG.E desc[UR6][R2.64], R13 ;  /* 0x0000000d02007986 */ /* 0x0005e8000c101906 */
[----:B------:R-:W3:Y:S02]  /*0230*/  LDG.E R8, desc[UR6][R4.64] ;  /* 0x0000000604087981 */ /* 0x000ee4000c1e1900 */
[----:B---3--:R-:W-:-:S05]  /*0240*/  IMAD.IADD R15, R13, 0x1, R8 ;  /* 0x000000010d0f7824 */ /* 0x008fca00078e0208 */
[----:B------:R2:W-:Y:S04]  /*0250*/  STG.E desc[UR6][R2.64], R15 ;  /* 0x0000000f02007986 */ /* 0x0005e8000c101906 */
[----:B------:R-:W3:Y:S01]  /*0260*/  LDG.E R8, desc[UR6][R4.64+0x4] ;  /* 0x0000040604087981 */ /* 0x000ee2000c1e1900 */
[----:B------:R-:W-:-:S05]  /*0270*/  VIADD R0, R0, 0x4 ;  /* 0x0000000400007836 */ /* 0x000fca0000000000 */
[----:B------:R-:W-:Y:S02]  /*0280*/  ISETP.NE.AND P1, PT, R0, RZ, PT ;  /* 0x000000ff0000720c */ /* 0x000fe40003f25270 */
[----:B---3--:R-:W-:Y:S02]  /*0290*/  IADD3 R7, PT, PT, R15, R8, RZ ;  /* 0x000000080f077210 */ /* 0x008fe40007ffe0ff */
[----:B------:R-:W-:-:S03]  /*02a0*/  IADD3 R8, P2, PT, R4, 0x10, RZ ;  /* 0x0000001004087810 */ /* 0x000fc60007f5e0ff */
[----:B------:R2:W-:Y:S01]  /*02b0*/  STG.E desc[UR6][R2.64], R7 ;  /* 0x0000000702007986 */ /* 0x0005e2000c101906 */
[----:B-1----:R-:W-:-:S05]  /*02c0*/  IADD3.X R11, PT, PT, RZ, R5, RZ, P2, !PT ;  /* 0x00000005ff0b7210 */ /* 0x002fca00017fe4ff */
[----:B------:R-:W-:Y:S05]  /*02d0*/  @P1 BRA `(.L_x_2) ;  /* 0xfffffffc00b41947 */ /* 0x000fea000383ffff */
.L_x_1:
[----:B------:R-:W-:Y:S05]  /*02e0*/  BSYNC.RECONVERGENT B0 ;  /* 0x0000000000007941 */ /* 0x000fea0003800200 */
.L_x_0:
[----:B------:R-:W-:Y:S05]  /*02f0*/  @!P0 EXIT ;  /* 0x000000000000894d */ /* 0x000fea0003800000 */
[----:B------:R-:W1:Y:S01]  /*0300*/  LDC.64 R4, c[0x0][0x388] ;  /* 0x0000e200ff047b82 */ /* 0x000e620000000a00 */
[----:B------:R-:W-:Y:S02]  /*0310*/  IMAD.MOV R6, RZ, RZ, -R6 ;  /* 0x000000ffff067224 */ /* 0x000fe400078e0a06 */
[----:B-1----:R-:W-:-:S07]  /*0320*/  IMAD.WIDE.U32 R4, R9, 0x4, R4 ;  /* 0x0000000409047825 */ /* 0x002fce00078e0004 */
.L_x_3:
[----:B-1----:R1:W2:Y:S01]  /*0330*/  LDG.E R0, desc[UR6][R4.64] ;  /* 0x0000000604007981 */ /* 0x0022a2000c1e1900 */
[----:B------:R-:W-:-:S05]  /*0340*/  VIADD R6, R6, 0x1 ;  /* 0x0000000106067836 */ /* 0x000fca0000000000 */
[----:B------:R-:W-:Y:S02]  /*0350*/  ISETP.NE.AND P0, PT, R6, RZ, PT ;  /* 0x000000ff0600720c */ /* 0x000fe40003f05270 */
[----:B-1----:R-:W-:-:S04]  /*0360*/  IADD3 R4, P1, PT, R4, 0x4, RZ ;  /* 0x0000000404047810 */ /* 0x002fc80007f3e0ff */
[----:B------:R-:W-:Y:S02]  /*0370*/  IADD3.X R5, PT, PT, RZ, R5, RZ, P1, !PT ;  /* 0x00000005ff057210 */ /* 0x000fe40000ffe4ff */
[----:B--2---:R-:W-:-:S05]  /*0380*/  IADD3 R7, PT, PT, R0, R7, RZ ;  /* 0x0000000700077210 */ /* 0x004fca0007ffe0ff */
[----:B------:R1:W-:Y:S01]  /*0390*/  STG.E desc[UR6][R2.64], R7 ;  /* 0x0000000702007986 */ /* 0x0003e2000c101906 */
[----:B------:R-:W-:Y:S05]  /*03a0*/  @P0 BRA `(.L_x_3) ;  /* 0xfffffffc00e00947 */ /* 0x000fea000383ffff */
[----:B------:R-:W-:Y:S05]  /*03b0*/  EXIT ;  /* 0x000000000000794d */ /* 0x000fea0003800000 */
.L_x_4:
[----:B------:R-:W-:-:S00]  /*03c0*/  BRA `(.L_x_4) ;  /* 0xfffffffc00fc7947 */ /* 0x000fc0000383ffff */
[----:B------:R-:W-:-:S00]  /*03d0*/  NOP ;  /* 0x0000000000007918 */ /* 0x000fc00000000000 */
        /* <DEDUP_REMOVED lines=10> */
.L_x_5:


//--------------------- .nv.shared.reserved.0     --------------------------
	.section	.nv.shared.reserved.0,"aw",@nobits
	.weak		__nv_reservedSMEM_offset_0_alias
	.size		__nv_reservedSMEM_offset_0_alias, 0, 64
	.other		__nv_reservedSMEM_offset_0_alias,@"STO_CUDA_RESERVED_SHARED STV_DEFAULT"
__nv_reservedSMEM_offset_0_alias:
	.zero		0
	.zero		64


//--------------------- .nv.constant0._Z4scaniPiS_ --------------------------
	.section	.nv.constant0._Z4scaniPiS_,"a",@progbits
	.sectionflags	@""
	.align	4
.nv.constant0._Z4scaniPiS_:
	.zero		920


//--------------------- SYMBOLS --------------------------

	.type		.nv.reservedSmem.offset0,@object
	.size		.nv.reservedSmem.offset0,0x4
